//
// Generated by NVIDIA NVVM Compiler
//
// Compiler Build ID: CL-36424714
// Cuda compilation tools, release 13.0, V13.0.88
// Based on NVVM 20.0.0
//

.version 9.0
.target sm_100
.address_size 64

	// .globl	_Z18rgb_to_grey_kernelPK6uchar4Phii

.visible .entry _Z18rgb_to_grey_kernelPK6uchar4Phii(
	.param .u64 .ptr .align 1 _Z18rgb_to_grey_kernelPK6uchar4Phii_param_0,
	.param .u64 .ptr .align 1 _Z18rgb_to_grey_kernelPK6uchar4Phii_param_1,
	.param .u32 _Z18rgb_to_grey_kernelPK6uchar4Phii_param_2,
	.param .u32 _Z18rgb_to_grey_kernelPK6uchar4Phii_param_3
)
{
	.reg .pred 	%p<4>;
	.reg .b16 	%rs<7>;
	.reg .b32 	%r<17>;
	.reg .b32 	%f<7>;
	.reg .b64 	%rd<9>;

	ld.param.u64 	%rd1, [_Z18rgb_to_grey_kernelPK6uchar4Phii_param_0];
	ld.param.u64 	%rd2, [_Z18rgb_to_grey_kernelPK6uchar4Phii_param_1];
	ld.param.u32 	%r3, [_Z18rgb_to_grey_kernelPK6uchar4Phii_param_2];
	ld.param.u32 	%r4, [_Z18rgb_to_grey_kernelPK6uchar4Phii_param_3];
	mov.u32 	%r5, %tid.x;
	mov.u32 	%r6, %ctaid.x;
	mov.u32 	%r7, %ntid.x;
	mad.lo.s32 	%r1, %r6, %r7, %r5;
	mov.u32 	%r8, %tid.y;
	mov.u32 	%r9, %ctaid.y;
	mov.u32 	%r10, %ntid.y;
	mad.lo.s32 	%r2, %r9, %r10, %r8;
	setp.ge.s32 	%p1, %r2, %r4;
	setp.ge.s32 	%p2, %r1, %r3;
	or.pred  	%p3, %p2, %p1;
	@%p3 bra 	$L__BB0_2;
	cvta.to.global.u64 	%rd3, %rd1;
	cvta.to.global.u64 	%rd4, %rd2;
	mad.lo.s32 	%r11, %r3, %r2, %r1;
	cvt.s64.s32 	%rd5, %r11;
	mul.wide.s32 	%rd6, %r11, 4;
	add.s64 	%rd7, %rd3, %rd6;
	.pragma "used_bytes_mask 7";
	ld.global.u32 	%r12, [%rd7];
	bfe.u32 	%r13, %r12, 0, 8;
	cvt.u16.u32 	%rs1, %r13;
	and.b16  	%rs2, %rs1, 255;
	bfe.u32 	%r14, %r12, 8, 8;
	cvt.u16.u32 	%rs3, %r14;
	and.b16  	%rs4, %rs3, 255;
	bfe.u32 	%r15, %r12, 16, 8;
	cvt.u16.u32 	%rs5, %r15;
	and.b16  	%rs6, %rs5, 255;
	cvt.rn.f32.u16 	%f1, %rs2;
	cvt.rn.f32.u16 	%f2, %rs4;
	mul.f32 	%f3, %f2, 0f3F1645A2;
	fma.rn.f32 	%f4, %f1, 0f3E991687, %f3;
	cvt.rn.f32.u16 	%f5, %rs6;
	fma.rn.f32 	%f6, %f5, 0f3DE978D5, %f4;
	cvt.rzi.u32.f32 	%r16, %f6;
	add.s64 	%rd8, %rd4, %rd5;
	st.global.u8 	[%rd8], %r16;
$L__BB0_2:
	ret;

}


// ===== COMPILED SASS (sm_100) =====

	.target	sm_100

	.elftype	@"ET_EXEC"


//--------------------- .note.nv.tkinfo           --------------------------
	.section	.note.nv.tkinfo,"",@"SHT_NOTE"
	.sectionflags	@"SHF_NOTE_NV_TKINFO"
	.tkinfo
        /*0018*/ 	.word	0x00000002
        /*0030*/ 	.string	""
        /*0030*/ 	.string	"ptxas"
        /*0030*/ 	.string	"Cuda compilation tools, release 13.0, V13.0.88"
        /*0030*/ 	.string	"Build cuda_13.0.r13.0/compiler.36424714_0"
        /*0030*/ 	.string	"-arch sm_100 -m 64 "



//--------------------- .note.nv.cuinfo           --------------------------
	.section	.note.nv.cuinfo,"",@"SHT_NOTE"
	.sectionflags	@"SHF_NOTE_NV_CUINFO"
        /*0018*/ 	.short	0x0002
        /*001a*/ 	.short	0x0064
        /*001c*/ 	.short	0x0082
	.zero		2


//--------------------- .nv.info                  --------------------------
	.section	.nv.info,"",@"SHT_CUDA_INFO"
	.align	4


	//----- nvinfo : EIATTR_REGCOUNT
	.align		4
        /*0000*/ 	.byte	0x04, 0x2f
        /*0002*/ 	.short	(.L_1 - .L_0)
	.align		4
.L_0:
        /*0004*/ 	.word	index@(_Z18rgb_to_grey_kernelPK6uchar4Phii)
        /*0008*/ 	.word	0x0000000c


	//----- nvinfo : EIATTR_FRAME_SIZE
	.align		4
.L_1:
        /*000c*/ 	.byte	0x04, 0x11
        /*000e*/ 	.short	(.L_3 - .L_2)
	.align		4
.L_2:
        /*0010*/ 	.word	index@(_Z18rgb_to_grey_kernelPK6uchar4Phii)
        /*0014*/ 	.word	0x00000000


	//----- nvinfo : EIATTR_MIN_STACK_SIZE
	.align		4
.L_3:
        /*0018*/ 	.byte	0x04, 0x12
        /*001a*/ 	.short	(.L_5 - .L_4)
	.align		4
.L_4:
        /*001c*/ 	.word	index@(_Z18rgb_to_grey_kernelPK6uchar4Phii)
        /*0020*/ 	.word	0x00000000
.L_5:


//--------------------- .nv.compat                --------------------------
	.section	.nv.compat,"",@"SHT_CUDA_COMPAT_INFO"
	.align	4
        /*0000*/ 	.byte	0x02, 0x09, 0x00, 0x00, 0x02, 0x02, 0x01, 0x00, 0x02, 0x05, 0x05, 0x00, 0x03, 0x07, 0x01, 0x01
        /*0010*/ 	.byte	0x02, 0x03, 0x00, 0x00, 0x02, 0x06, 0x01, 0x00, 0x04, 0x0b, 0x08, 0x00, 0x09, 0x00, 0x00, 0x00
        /*0020*/ 	.byte	0x00, 0x00, 0x00, 0x00


//--------------------- .nv.info._Z18rgb_to_grey_kernelPK6uchar4Phii --------------------------
	.section	.nv.info._Z18rgb_to_grey_kernelPK6uchar4Phii,"",@"SHT_CUDA_INFO"
	.sectionflags	@""
	.align	4


	//----- nvinfo : EIATTR_CUDA_API_VERSION
	.align		4
        /*0000*/ 	.byte	0x04, 0x37
        /*0002*/ 	.short	(.L_7 - .L_6)
.L_6:
        /*0004*/ 	.word	0x00000082


	//----- nvinfo : EIATTR_KPARAM_INFO
	.align		4
.L_7:
        /*0008*/ 	.byte	0x04, 0x17
        /*000a*/ 	.short	(.L_9 - .L_8)
.L_8:
        /*000c*/ 	.word	0x00000000
        /*0010*/ 	.short	0x0003
        /*0012*/ 	.short	0x0014
        /*0014*/ 	.byte	0x00, 0xf0, 0x11, 0x00


	//----- nvinfo : EIATTR_KPARAM_INFO
	.align		4
.L_9:
        /*0018*/ 	.byte	0x04, 0x17
        /*001a*/ 	.short	(.L_11 - .L_10)
.L_10:
        /*001c*/ 	.word	0x00000000
        /*0020*/ 	.short	0x0002
        /*0022*/ 	.short	0x0010
        /*0024*/ 	.byte	0x00, 0xf0, 0x11, 0x00


	//----- nvinfo : EIATTR_KPARAM_INFO
	.align		4
.L_11:
        /*0028*/ 	.byte	0x04, 0x17
        /*002a*/ 	.short	(.L_13 - .L_12)
.L_12:
        /*002c*/ 	.word	0x00000000
        /*0030*/ 	.short	0x0001
        /*0032*/ 	.short	0x0008
        /*0034*/ 	.byte	0x00, 0xf5, 0x21, 0x00


	//----- nvinfo : EIATTR_KPARAM_INFO
	.align		4
.L_13:
        /*0038*/ 	.byte	0x04, 0x17
        /*003a*/ 	.short	(.L_15 - .L_14)
.L_14:
        /*003c*/ 	.word	0x00000000
        /*0040*/ 	.short	0x0000
        /*0042*/ 	.short	0x0000
        /*0044*/ 	.byte	0x00, 0xf5, 0x21, 0x00


	//----- nvinfo : EIATTR_SPARSE_MMA_MASK
	.align		4
.L_15:
        /*0048*/ 	.byte	0x03, 0x50
        /*004a*/ 	.short	0x0000


	//----- nvinfo : EIATTR_MAXREG_COUNT
	.align		4
        /*004c*/ 	.byte	0x03, 0x1b
        /*004e*/ 	.short	0x00ff


	//----- nvinfo : EIATTR_MERCURY_ISA_VERSION
	.align		4
        /*0050*/ 	.byte	0x03, 0x5f
        /*0052*/ 	.short	0x0101


	//----- nvinfo : EIATTR_UNUSED_LOAD_BYTE_OFFSET
	.align		4
        /*0054*/ 	.byte	0x04, 0x44
        /*0056*/ 	.short	(.L_17 - .L_16)


	//   ....[0]....
.L_16:
        /*0058*/ 	.word	0x00000120
        /*005c*/ 	.word	0x00000007


	//----- nvinfo : EIATTR_VRC_CTA_INIT_COUNT
	.align		4
.L_17:
        /*0060*/ 	.byte	0x02, 0x4a
	.zero		1
	.zero		1


	//----- nvinfo : EIATTR_EXIT_INSTR_OFFSETS
	.align		4
        /*0064*/ 	.byte	0x04, 0x1c
        /*0066*/ 	.short	(.L_19 - .L_18)


	//   ....[0]....
.L_18:
        /*0068*/ 	.word	0x000000c0


	//   ....[1]....
        /*006c*/ 	.word	0x00000200


	//----- nvinfo : EIATTR_CBANK_PARAM_SIZE
	.align		4
.L_19:
        /*0070*/ 	.byte	0x03, 0x19
        /*0072*/ 	.short	0x0018


	//----- nvinfo : EIATTR_PARAM_CBANK
	.align		4
        /*0074*/ 	.byte	0x04, 0x0a
        /*0076*/ 	.short	(.L_21 - .L_20)
	.align		4
.L_20:
        /*0078*/ 	.word	index@(.nv.constant0._Z18rgb_to_grey_kernelPK6uchar4Phii)
        /*007c*/ 	.short	0x0380
        /*007e*/ 	.short	0x0018


	//----- nvinfo : EIATTR_SW_WAR
	.align		4
.L_21:
        /*0080*/ 	.byte	0x04, 0x36
        /*0082*/ 	.short	(.L_23 - .L_22)
.L_22:
        /*0084*/ 	.word	0x00000008
.L_23:


//--------------------- .nv.callgraph             --------------------------
	.section	.nv.callgraph,"",@"SHT_CUDA_CALLGRAPH"
	.align	4
	.sectionentsize	8
	.align		4
        /*0000*/ 	.word	0x00000000
	.align		4
        /*0004*/ 	.word	0xffffffff
	.align		4
        /*0008*/ 	.word	0x00000000
	.align		4
        /*000c*/ 	.word	0xfffffffe
	.align		4
        /*0010*/ 	.word	0x00000000
	.align		4
        /*0014*/ 	.word	0xfffffffd
	.align		4
        /*0018*/ 	.word	0x00000000
	.align		4
        /*001c*/ 	.word	0xfffffffc


//--------------------- .text._Z18rgb_to_grey_kernelPK6uchar4Phii --------------------------
	.section	.text._Z18rgb_to_grey_kernelPK6uchar4Phii,"ax",@progbits
	.align	128
        .global         _Z18rgb_to_grey_kernelPK6uchar4Phii
        .type           _Z18rgb_to_grey_kernelPK6uchar4Phii,@function
        .size           _Z18rgb_to_grey_kernelPK6uchar4Phii,(.L_x_1 - _Z18rgb_to_grey_kernelPK6uchar4Phii)
        .other          _Z18rgb_to_grey_kernelPK6uchar4Phii,@"STO_CUDA_ENTRY STV_DEFAULT"
_Z18rgb_to_grey_kernelPK6uchar4Phii:
.text._Z18rgb_to_grey_kernelPK6uchar4Phii:
[----:B------:R-:W-:Y:S01]  /*0000*/  LDC R1, c[0x0][0x37c] ;  /* 0x0000df00ff017b82 */ /* 0x000fe20000000800 */
[----:B------:R-:W0:Y:S07]  /*0010*/  S2R R5, SR_TID.Y ;  /* 0x0000000000057919 */ /* 0x000e2e0000002200 */
[----:B------:R-:W1:Y:S01]  /*0020*/  LDC R3, c[0x0][0x360] ;  /* 0x0000d800ff037b82 */ /* 0x000e620000000800 */
[----:B------:R-:W2:Y:S01]  /*0030*/  LDCU.64 UR6, c[0x0][0x390] ;  /* 0x00007200ff0677ac */ /* 0x000ea20008000a00 */
[----:B------:R-:W1:Y:S06]  /*0040*/  S2R R0, SR_TID.X ;  /* 0x0000000000007919 */ /* 0x000e6c0000002100 */
[----:B------:R-:W0:Y:S08]  /*0050*/  S2UR UR5, SR_CTAID.Y ;  /* 0x00000000000579c3 */ /* 0x000e300000002600 */
[----:B------:R-:W0:Y:S08]  /*0060*/  LDC R2, c[0x0][0x364] ;  /* 0x0000d900ff027b82 */ /* 0x000e300000000800 */
[----:B------:R-:W1:Y:S01]  /*0070*/  S2UR UR4, SR_CTAID.X ;  /* 0x00000000000479c3 */ /* 0x000e620000002500 */
[----:B0-----:R-:W-:-:S05]  /*0080*/  IMAD R5, R2, UR5, R5 ;  /* 0x0000000502057c24 */ /* 0x001fca000f8e0205 */
[----:B--2---:R-:W-:Y:S01]  /*0090*/  ISETP.GE.AND P0, PT, R5, UR7, PT ;  /* 0x0000000705007c0c */ /* 0x004fe2000bf06270 */
[----:B-1----:R-:W-:-:S05]  /*00a0*/  IMAD R0, R3, UR4, R0 ;  /* 0x0000000403007c24 */ /* 0x002fca000f8e0200 */
[----:B------:R-:W-:-:S13]  /*00b0*/  ISETP.GE.OR P0, PT, R0, UR6, P0 ;  /* 0x0000000600007c0c */ /* 0x000fda0008706670 */
[----:B------:R-:W-:Y:S05]  /*00c0*/  @P0 EXIT ;  /* 0x000000000000094d */ /* 0x000fea0003800000 */
[----:B------:R-:W0:Y:S01]  /*00d0*/  LDC.64 R2, c[0x0][0x380] ;  /* 0x0000e000ff027b82 */ /* 0x000e220000000a00 */
[----:B------:R-:W1:Y:S01]  /*00e0*/  LDCU.64 UR4, c[0x0][0x358] ;  /* 0x00006b00ff0477ac */ /* 0x000e620008000a00 */
[----:B------:R-:W-:Y:S01]  /*00f0*/  IMAD R5, R5, UR6, R0 ;  /* 0x0000000605057c24 */ /* 0x000fe2000f8e0200 */
[----:B------:R-:W2:Y:S03]  /*0100*/  LDCU.64 UR8, c[0x0][0x388] ;  /* 0x00007100ff0877ac */ /* 0x000ea60008000a00 */
[----:B0-----:R-:W-:-:S06]  /*0110*/  IMAD.WIDE R2, R5, 0x4, R2 ;  /* 0x0000000405027825 */ /* 0x001fcc00078e0202 */
[----:B-1----:R-:W3:Y:S02]  /*0120*/  LDG.E R2, desc[UR4][R2.64] ;  /* 0x0000000402027981 */ /* 0x002ee4000c1e1900 */
[C---:B---3--:R-:W-:Y:S02]  /*0130*/  PRMT R4, R2.reuse, 0x7771, RZ ;  /* 0x0000777102047816 */ /* 0x048fe400000000ff */
[C---:B------:R-:W-:Y:S02]  /*0140*/  PRMT R0, R2.reuse, 0x7770, RZ ;  /* 0x0000777002007816 */ /* 0x040fe400000000ff */
[----:B------:R-:W-:Y:S02]  /*0150*/  I2FP.F32.U32 R6, R4 ;  /* 0x0000000400067245 */ /* 0x000fe40000201000 */
[----:B------:R-:W-:Y:S02]  /*0160*/  PRMT R4, R2, 0x7772, RZ ;  /* 0x0000777202047816 */ /* 0x000fe400000000ff */
[----:B------:R-:W-:Y:S01]  /*0170*/  I2FP.F32.U32 R0, R0 ;  /* 0x0000000000007245 */ /* 0x000fe20000201000 */
[----:B------:R-:W-:Y:S01]  /*0180*/  FMUL R7, R6, 0.58700001239776611328 ;  /* 0x3f1645a206077820 */ /* 0x000fe20000400000 */
[----:B------:R-:W-:-:S02]  /*0190*/  I2FP.F32.U32 R9, R4 ;  /* 0x0000000400097245 */ /* 0x000fc40000201000 */
[----:B--2---:R-:W-:Y:S01]  /*01a0*/  IADD3 R2, P0, PT, R5, UR8, RZ ;  /* 0x0000000805027c10 */ /* 0x004fe2000ff1e0ff */
[----:B------:R-:W-:-:S03]  /*01b0*/  FFMA R0, R0, 0.29899999499320983887, R7 ;  /* 0x3e99168700007823 */ /* 0x000fc60000000007 */
[----:B------:R-:W-:Y:S01]  /*01c0*/  LEA.HI.X.SX32 R3, R5, UR9, 0x1, P0 ;  /* 0x0000000905037c11 */ /* 0x000fe200080f0eff */
[----:B------:R-:W-:-:S04]  /*01d0*/  FFMA R0, R9, 0.11400000005960464478, R0 ;  /* 0x3de978d509007823 */ /* 0x000fc80000000000 */
[----:B------:R-:W0:Y:S02]  /*01e0*/  F2I.U32.TRUNC.NTZ R7, R0 ;  /* 0x0000000000077305 */ /* 0x000e24000020f000 */
[----:B0-----:R-:W-:Y:S01]  /*01f0*/  STG.E.U8 desc[UR4][R2.64], R7 ;  /* 0x0000000702007986 */ /* 0x001fe2000c101104 */
[----:B------:R-:W-:Y:S05]  /*0200*/  EXIT ;  /* 0x000000000000794d */ /* 0x000fea0003800000 */
.L_x_0:
[----:B------:R-:W-:-:S00]  /*0210*/  BRA `(.L_x_0) ;  /* 0xfffffffc00fc7947 */ /* 0x000fc0000383ffff */
[----:B------:R-:W-:-:S00]  /*0220*/  NOP ;  /* 0x0000000000007918 */ /* 0x000fc00000000000 */
        /* <DEDUP_REMOVED lines=13> */
.L_x_1:


//--------------------- .nv.shared.reserved.0     --------------------------
	.section	.nv.shared.reserved.0,"aw",@nobits
	.weak		__nv_reservedSMEM_offset_0_alias
	.size		__nv_reservedSMEM_offset_0_alias, 0, 64
	.other		__nv_reservedSMEM_offset_0_alias,@"STO_CUDA_RESERVED_SHARED STV_DEFAULT"
__nv_reservedSMEM_offset_0_alias:
	.zero		0
	.zero		64


//--------------------- .nv.constant0._Z18rgb_to_grey_kernelPK6uchar4Phii --------------------------
	.section	.nv.constant0._Z18rgb_to_grey_kernelPK6uchar4Phii,"a",@progbits
	.sectionflags	@""
	.align	4
.nv.constant0._Z18rgb_to_grey_kernelPK6uchar4Phii:
	.zero		920


//--------------------- SYMBOLS --------------------------

	.type		.nv.reservedSmem.offset0,@object
	.size		.nv.reservedSmem.offset0,0x4
